	.headerflags	@"EF_CUDA_TEXMODE_UNIFIED EF_CUDA_64BIT_ADDRESS EF_CUDA_ACCELERATORS EF_CUDA_SM90 EF_CUDA_VIRTUAL_SM(EF_CUDA_SM90)"
	.elftype	@"ET_EXEC"


//--------------------- .nv.info                  --------------------------
	.section	.nv.info,"",@"SHT_CUDA_INFO"
	.align	4


	//----- nvinfo : EIATTR_REGCOUNT
	.align		4
        /*0000*/ 	.byte	0x04, 0x2f
        /*0002*/ 	.short	(.L_1 - .L_0)
	.align		4
.L_0:
        /*0004*/ 	.word	index@(triton_poi_fused_convolution_leaky_relu_leaky_relu_backward_2)
        /*0008*/ 	.word	0x0000000c


	//----- nvinfo : EIATTR_MIN_STACK_SIZE
	.align		4
.L_1:
        /*000c*/ 	.byte	0x04, 0x12
        /*000e*/ 	.short	(.L_3 - .L_2)
	.align		4
.L_2:
        /*0010*/ 	.word	index@(triton_poi_fused_convolution_leaky_relu_leaky_relu_backward_2)
        /*0014*/ 	.word	0x00000000


	//----- nvinfo : EIATTR_FRAME_SIZE
	.align		4
.L_3:
        /*0018*/ 	.byte	0x04, 0x11
        /*001a*/ 	.short	(.L_5 - .L_4)
	.align		4
.L_4:
        /*001c*/ 	.word	index@(triton_poi_fused_convolution_leaky_relu_leaky_relu_backward_2)
        /*0020*/ 	.word	0x00000000


	//----- nvinfo : EIATTR_MIN_STACK_SIZE
	.align		4
.L_5:
        /*0024*/ 	.byte	0x04, 0x12
        /*0026*/ 	.short	(.L_7 - .L_6)
	.align		4
.L_6:
        /*0028*/ 	.word	index@(triton_poi_fused_convolution_leaky_relu_leaky_relu_backward_2)
        /*002c*/ 	.word	0x00000000
.L_7:


//--------------------- .nv.info.triton_poi_fused_convolution_leaky_relu_leaky_relu_backward_2 --------------------------
	.section	.nv.info.triton_poi_fused_convolution_leaky_relu_leaky_relu_backward_2,"",@"SHT_CUDA_INFO"
	.sectionflags	@""
	.align	4


	//----- nvinfo : EIATTR_CUDA_API_VERSION
	.align		4
        /*0000*/ 	.byte	0x04, 0x37
        /*0002*/ 	.short	(.L_9 - .L_8)
.L_8:
        /*0004*/ 	.word	0x0000007c


	//----- nvinfo : EIATTR_KPARAM_INFO
	.align		4
.L_9:
        /*0008*/ 	.byte	0x04, 0x17
        /*000a*/ 	.short	(.L_11 - .L_10)
.L_10:
        /*000c*/ 	.word	0x00000000
        /*0010*/ 	.short	0x0003
        /*0012*/ 	.short	0x0018
        /*0014*/ 	.byte	0x00, 0xf0, 0x11, 0x00


	//----- nvinfo : EIATTR_KPARAM_INFO
	.align		4
.L_11:
        /*0018*/ 	.byte	0x04, 0x17
        /*001a*/ 	.short	(.L_13 - .L_12)
.L_12:
        /*001c*/ 	.word	0x00000000
        /*0020*/ 	.short	0x0002
        /*0022*/ 	.short	0x0010
        /*0024*/ 	.byte	0x00, 0xf4, 0x21, 0x00


	//----- nvinfo : EIATTR_KPARAM_INFO
	.align		4
.L_13:
        /*0028*/ 	.byte	0x04, 0x17
        /*002a*/ 	.short	(.L_15 - .L_14)
.L_14:
        /*002c*/ 	.word	0x00000000
        /*0030*/ 	.short	0x0001
        /*0032*/ 	.short	0x0008
        /*0034*/ 	.byte	0x00, 0xf4, 0x21, 0x00


	//----- nvinfo : EIATTR_KPARAM_INFO
	.align		4
.L_15:
        /*0038*/ 	.byte	0x04, 0x17
        /*003a*/ 	.short	(.L_17 - .L_16)
.L_16:
        /*003c*/ 	.word	0x00000000
        /*0040*/ 	.short	0x0000
        /*0042*/ 	.short	0x0000
        /*0044*/ 	.byte	0x00, 0xf4, 0x21, 0x00


	//----- nvinfo : EIATTR_SPARSE_MMA_MASK
	.align		4
.L_17:
        /*0048*/ 	.byte	0x03, 0x50
        /*004a*/ 	.short	0x0000


	//----- nvinfo : EIATTR_MAXREG_COUNT
	.align		4
        /*004c*/ 	.byte	0x03, 0x1b
        /*004e*/ 	.short	0x00ff


	//----- nvinfo : EIATTR_EXIT_INSTR_OFFSETS
	.align		4
        /*0050*/ 	.byte	0x04, 0x1c
        /*0052*/ 	.short	(.L_19 - .L_18)


	//   ....[0]....
.L_18:
        /*0054*/ 	.word	0x000001f0


	//   ....[1]....
        /*0058*/ 	.word	0x00000210


	//----- nvinfo : EIATTR_REQNTID
	.align		4
.L_19:
        /*005c*/ 	.byte	0x04, 0x10
        /*005e*/ 	.short	(.L_21 - .L_20)
.L_20:
        /*0060*/ 	.word	0x00000020
        /*0064*/ 	.word	0x00000001
        /*0068*/ 	.word	0x00000001


	//----- nvinfo : EIATTR_CBANK_PARAM_SIZE
	.align		4
.L_21:
        /*006c*/ 	.byte	0x03, 0x19
        /*006e*/ 	.short	0x001c


	//----- nvinfo : EIATTR_PARAM_CBANK
	.align		4
        /*0070*/ 	.byte	0x04, 0x0a
        /*0072*/ 	.short	(.L_23 - .L_22)
	.align		4
.L_22:
        /*0074*/ 	.word	index@(.nv.constant0.triton_poi_fused_convolution_leaky_relu_leaky_relu_backward_2)
        /*0078*/ 	.short	0x0210
        /*007a*/ 	.short	0x001c


	//----- nvinfo : EIATTR_SW_WAR
	.align		4
.L_23:
        /*007c*/ 	.byte	0x04, 0x36
        /*007e*/ 	.short	(.L_25 - .L_24)
.L_24:
        /*0080*/ 	.word	0x00000008
.L_25:


//--------------------- .nv.callgraph             --------------------------
	.section	.nv.callgraph,"",@"SHT_CUDA_CALLGRAPH"
	.align	4
	.sectionentsize	8
	.align		4
        /*0000*/ 	.word	0x00000000
	.align		4
        /*0004*/ 	.word	0xffffffff
	.align		4
        /*0008*/ 	.word	0x00000000
	.align		4
        /*000c*/ 	.word	0xfffffffe
	.align		4
        /*0010*/ 	.word	0x00000000
	.align		4
        /*0014*/ 	.word	0xfffffffd
	.align		4
        /*0018*/ 	.word	0x00000000
	.align		4
        /*001c*/ 	.word	0xfffffffc


//--------------------- .text.triton_poi_fused_convolution_leaky_relu_leaky_relu_backward_2 --------------------------
	.section	.text.triton_poi_fused_convolution_leaky_relu_leaky_relu_backward_2,"ax",@progbits
	.align	128
        .global         triton_poi_fused_convolution_leaky_relu_leaky_relu_backward_2
        .type           triton_poi_fused_convolution_leaky_relu_leaky_relu_backward_2,@function
        .size           triton_poi_fused_convolution_leaky_relu_leaky_relu_backward_2,(.L_x_1 - triton_poi_fused_convolution_leaky_relu_leaky_relu_backward_2)
        .other          triton_poi_fused_convolution_leaky_relu_leaky_relu_backward_2,@"STO_CUDA_ENTRY STV_DEFAULT"
triton_poi_fused_convolution_leaky_relu_leaky_relu_backward_2:
.text.triton_poi_fused_convolution_leaky_relu_leaky_relu_backward_2:
[----:B------:R-:W0:Y:S02]  /*0000*/  LDC R1, c[0x0][0x28] ;  /* 0x00000a00ff017b82 */ /* 0x000e240000000800 */
[----:B------:R-:W1:Y:S01]  /*0010*/  S2R R8, SR_TID.X ;  /* 0x0000000000087919 */ /* 0x000e620000002100 */
[----:B------:R-:W2:Y:S01]  /*0020*/  LDC.64 R4, c[0x0][0x218] ;  /* 0x00008600ff047b82 */ /* 0x000ea20000000a00 */
[----:B------:R-:W-:Y:S01]  /*0030*/  ULDC.64 UR4, c[0x0][0x208] ;  /* 0x0000820000047ab9 */ /* 0x000fe20000000a00 */
[----:B------:R-:W-:Y:S01]  /*0040*/  ULDC.64 UR6, c[0x0][0x220] ;  /* 0x0000880000067ab9 */ /* 0x000fe20000000a00 */
[----:B------:R-:W3:Y:S05]  /*0050*/  S2R R7, SR_CTAID.X ;  /* 0x0000000000077919 */ /* 0x000eea0000002500 */
[----:B------:R-:W4:Y:S01]  /*0060*/  LDC.64 R2, c[0x0][0x210] ;  /* 0x00008400ff027b82 */ /* 0x000f220000000a00 */
[----:B-1----:R-:W-:-:S02]  /*0070*/  LOP3.LUT R0, R8, 0xf, RZ, 0xc0, !PT ;  /* 0x0000000f08007812 */ /* 0x002fc400078ec0ff */
[----:B---3--:R-:W-:-:S03]  /*0080*/  SHF.R.S32.HI R6, RZ, 0x1b, R7 ;  /* 0x0000001bff067819 */ /* 0x008fc60000011407 */
[----:B------:R-:W-:Y:S01]  /*0090*/  IMAD R7, R7, 0x10, R0 ;  /* 0x0000001007077824 */ /* 0x000fe200078e0200 */
[----:B------:R-:W-:-:S03]  /*00a0*/  SGXT R0, R6, 0x1 ;  /* 0x000000010600781a */ /* 0x000fc60000000200 */
[C---:B----4-:R-:W-:Y:S01]  /*00b0*/  IMAD.WIDE R2, R7.reuse, 0x4, R2 ;  /* 0x0000000407027825 */ /* 0x050fe200078e0202 */
[----:B------:R-:W-:Y:S02]  /*00c0*/  ISETP.GE.AND P0, PT, R7, 0x10, PT ;  /* 0x000000100700780c */ /* 0x000fe40003f06270 */
[----:B------:R-:W-:-:S04]  /*00d0*/  LEA.HI R0, R0, R7, RZ, 0x2 ;  /* 0x0000000700007211 */ /* 0x000fc800078f10ff */
[----:B------:R-:W-:-:S05]  /*00e0*/  LOP3.LUT R0, R0, 0xfffffffc, RZ, 0xc0, !PT ;  /* 0xfffffffc00007812 */ /* 0x000fca00078ec0ff */
[----:B------:R-:W-:Y:S02]  /*00f0*/  IMAD.IADD R9, R7, 0x1, -R0 ;  /* 0x0000000107097824 */ /* 0x000fe400078e0a00 */
[----:B------:R-:W-:Y:S02]  /*0100*/  IMAD.MOV.U32 R0, RZ, RZ, RZ ;  /* 0x000000ffff007224 */ /* 0x000fe400078e00ff */
[----:B--2---:R-:W-:-:S04]  /*0110*/  IMAD.WIDE R4, R9, 0x4, R4 ;  /* 0x0000000409047825 */ /* 0x004fc800078e0204 */
[----:B------:R-:W-:Y:S01]  /*0120*/  IMAD.MOV.U32 R9, RZ, RZ, RZ ;  /* 0x000000ffff097224 */ /* 0x000fe200078e00ff */
[----:B------:R-:W2:Y:S05]  /*0130*/  @!P0 LDG.E R0, desc[UR4][R2.64] ;  /* 0x0000000402008981 */ /* 0x000eaa000c1e1900 */
[----:B------:R-:W2:Y:S01]  /*0140*/  @!P0 LDG.E.EL R9, desc[UR4][R4.64] ;  /* 0x0000000404098981 */ /* 0x000ea2000c2e1900 */
[----:B------:R-:W-:-:S04]  /*0150*/  LOP3.LUT P0, RZ, R8, 0x10, RZ, 0xc0, !PT ;  /* 0x0000001008ff7812 */ /* 0x000fc8000780c0ff */
[----:B------:R-:W-:Y:S02]  /*0160*/  ISETP.LT.AND P0, PT, R7, 0x10, !P0 ;  /* 0x000000100700780c */ /* 0x000fe40004701270 */
[----:B--2---:R-:W-:Y:S01]  /*0170*/  FSETP.GT.AND P1, PT, R0, -R9, PT ;  /* 0x800000090000720b */ /* 0x004fe20003f24000 */
[----:B------:R-:W-:-:S12]  /*0180*/  FADD R9, R9, R0 ;  /* 0x0000000009097221 */ /* 0x000fd80000000000 */
[----:B------:R-:W-:Y:S01]  /*0190*/  @!P1 FMUL R9, R9, 0.20000000298023223877 ;  /* 0x3e4ccccd09099820 */ /* 0x000fe20000400000 */
[----:B------:R-:W-:-:S04]  /*01a0*/  IADD3 R6, P1, R7, UR6, RZ ;  /* 0x0000000607067c10 */ /* 0x000fc8000ff3e0ff */
[----:B------:R-:W-:Y:S01]  /*01b0*/  FSETP.GT.AND P2, PT, R9, RZ, PT ;  /* 0x000000ff0900720b */ /* 0x000fe20003f44000 */
[----:B------:R1:W-:Y:S01]  /*01c0*/  @P0 STG.E desc[UR4][R2.64], R9 ;  /* 0x0000000902000986 */ /* 0x0003e2000c101904 */
[----:B------:R-:W-:Y:S02]  /*01d0*/  LEA.HI.X.SX32 R7, R7, UR7, 0x1, P1 ;  /* 0x0000000707077c11 */ /* 0x000fe400088f0eff */
[----:B------:R-:W-:Y:S01]  /*01e0*/  SEL R5, RZ, 0x1, !P2 ;  /* 0x00000001ff057807 */ /* 0x000fe20005000000 */
[----:B------:R-:W-:Y:S08]  /*01f0*/  @!P0 EXIT ;  /* 0x000000000000894d */ /* 0x000ff00003800000 */
[----:B------:R-:W-:Y:S01]  /*0200*/  STG.E.U8 desc[UR4][R6.64], R5 ;  /* 0x0000000506007986 */ /* 0x000fe2000c101104 */
[----:B------:R-:W-:Y:S05]  /*0210*/  EXIT ;  /* 0x000000000000794d */ /* 0x000fea0003800000 */
.L_x_0:
[----:B------:R-:W-:-:S00]  /*0220*/  BRA `(.L_x_0) ;  /* 0xfffffffc00fc7947 */ /* 0x000fc0000383ffff */
[----:B------:R-:W-:-:S00]  /*0230*/  NOP ;  /* 0x0000000000007918 */ /* 0x000fc00000000000 */
        /* <DEDUP_REMOVED lines=12> */
.L_x_1:


//--------------------- .nv.constant0.triton_poi_fused_convolution_leaky_relu_leaky_relu_backward_2 --------------------------
	.section	.nv.constant0.triton_poi_fused_convolution_leaky_relu_leaky_relu_backward_2,"a",@progbits
	.sectionflags	@""
	.align	4
.nv.constant0.triton_poi_fused_convolution_leaky_relu_leaky_relu_backward_2:
	.zero		556
